//
// Generated by NVIDIA NVVM Compiler
//
// Compiler Build ID: CL-36424714
// Cuda compilation tools, release 13.0, V13.0.88
// Based on NVVM 20.0.0
//

.version 9.0
.target sm_100
.address_size 64

	// .globl	_Z12d_preprocessP6float4P6float3S2_fi

.visible .entry _Z12d_preprocessP6float4P6float3S2_fi(
	.param .u64 .ptr .align 1 _Z12d_preprocessP6float4P6float3S2_fi_param_0,
	.param .u64 .ptr .align 1 _Z12d_preprocessP6float4P6float3S2_fi_param_1,
	.param .u64 .ptr .align 1 _Z12d_preprocessP6float4P6float3S2_fi_param_2,
	.param .f32 _Z12d_preprocessP6float4P6float3S2_fi_param_3,
	.param .u32 _Z12d_preprocessP6float4P6float3S2_fi_param_4
)
{
	.reg .pred 	%p<10>;
	.reg .b32 	%r<25>;
	.reg .b32 	%f<71>;
	.reg .b64 	%rd<8>;
	.reg .b64 	%fd<14>;

	ld.param.u64 	%rd1, [_Z12d_preprocessP6float4P6float3S2_fi_param_1];
	ld.param.u64 	%rd2, [_Z12d_preprocessP6float4P6float3S2_fi_param_2];
	ld.param.f32 	%f32, [_Z12d_preprocessP6float4P6float3S2_fi_param_3];
	ld.param.u32 	%r15, [_Z12d_preprocessP6float4P6float3S2_fi_param_4];
	mov.u32 	%r16, %ctaid.x;
	mov.u32 	%r1, %ntid.x;
	mov.u32 	%r17, %tid.x;
	mad.lo.s32 	%r2, %r16, %r1, %r17;
	setp.ge.s32 	%p1, %r2, %r15;
	@%p1 bra 	$L__BB0_13;
	setp.lt.s32 	%p2, %r15, 1;
	mov.f32 	%f65, 0f00000000;
	mov.f32 	%f66, %f65;
	mov.f32 	%f67, %f65;
	@%p2 bra 	$L__BB0_12;
	mov.f32 	%f35, 0f7FC00000;
	mul.f32 	%f36, %f35, 0f42C80000;
	mul.f32 	%f1, %f36, 0f7FC00000;
	mov.f32 	%f67, 0f00000000;
	mov.b32 	%r22, 0;
	mov.u32 	%r21, %r15;
	mov.u32 	%r23, %r22;
	mov.f32 	%f66, %f67;
	mov.f32 	%f65, %f67;
$L__BB0_3:
	min.u32 	%r6, %r1, %r21;
	max.u32 	%r7, %r6, 1;
	mul.lo.s32 	%r19, %r22, %r1;
	bar.sync 	0;
	setp.eq.s32 	%p3, %r15, %r19;
	@%p3 bra 	$L__BB0_11;
	and.b32  	%r8, %r7, 3;
	setp.lt.u32 	%p4, %r6, 4;
	@%p4 bra 	$L__BB0_7;
	and.b32  	%r20, %r7, -4;
	neg.s32 	%r24, %r20;
$L__BB0_6:
	add.f32 	%f38, %f1, %f67;
	add.f32 	%f39, %f1, %f66;
	add.f32 	%f40, %f1, %f65;
	add.f32 	%f41, %f1, %f38;
	add.f32 	%f42, %f1, %f39;
	add.f32 	%f43, %f1, %f40;
	add.f32 	%f44, %f1, %f41;
	add.f32 	%f45, %f1, %f42;
	add.f32 	%f46, %f1, %f43;
	add.f32 	%f67, %f1, %f44;
	add.f32 	%f66, %f1, %f45;
	add.f32 	%f65, %f1, %f46;
	add.s32 	%r24, %r24, 4;
	setp.ne.s32 	%p5, %r24, 0;
	@%p5 bra 	$L__BB0_6;
$L__BB0_7:
	setp.eq.s32 	%p6, %r8, 0;
	@%p6 bra 	$L__BB0_11;
	add.f32 	%f67, %f1, %f67;
	add.f32 	%f66, %f1, %f66;
	add.f32 	%f65, %f1, %f65;
	setp.eq.s32 	%p7, %r8, 1;
	@%p7 bra 	$L__BB0_11;
	add.f32 	%f67, %f1, %f67;
	add.f32 	%f66, %f1, %f66;
	add.f32 	%f65, %f1, %f65;
	setp.eq.s32 	%p8, %r8, 2;
	@%p8 bra 	$L__BB0_11;
	add.f32 	%f67, %f1, %f67;
	add.f32 	%f66, %f1, %f66;
	add.f32 	%f65, %f1, %f65;
$L__BB0_11:
	bar.sync 	0;
	add.s32 	%r23, %r23, %r1;
	add.s32 	%r22, %r22, 1;
	setp.lt.s32 	%p9, %r23, %r15;
	sub.s32 	%r21, %r21, %r1;
	@%p9 bra 	$L__BB0_3;
$L__BB0_12:
	cvta.to.global.u64 	%rd3, %rd2;
	mul.wide.s32 	%rd4, %r2, 12;
	add.s64 	%rd5, %rd3, %rd4;
	st.global.f32 	[%rd5], %f67;
	st.global.f32 	[%rd5+4], %f66;
	st.global.f32 	[%rd5+8], %f65;
	cvt.f64.f32 	%fd1, %f67;
	mul.f64 	%fd2, %fd1, 0d3FE0000000000000;
	cvt.f64.f32 	%fd3, %f32;
	cvta.to.global.u64 	%rd6, %rd1;
	add.s64 	%rd7, %rd6, %rd4;
	ld.global.f32 	%f47, [%rd7];
	cvt.f64.f32 	%fd4, %f47;
	fma.rn.f64 	%fd5, %fd2, %fd3, %fd4;
	cvt.rn.f32.f64 	%f48, %fd5;
	st.global.f32 	[%rd7], %f48;
	cvt.f64.f32 	%fd6, %f66;
	mul.f64 	%fd7, %fd6, 0d3FE0000000000000;
	ld.global.f32 	%f49, [%rd7+4];
	cvt.f64.f32 	%fd8, %f49;
	fma.rn.f64 	%fd9, %fd7, %fd3, %fd8;
	cvt.rn.f32.f64 	%f50, %fd9;
	st.global.f32 	[%rd7+4], %f50;
	cvt.f64.f32 	%fd10, %f65;
	mul.f64 	%fd11, %fd10, 0d3FE0000000000000;
	ld.global.f32 	%f51, [%rd7+8];
	cvt.f64.f32 	%fd12, %f51;
	fma.rn.f64 	%fd13, %fd11, %fd3, %fd12;
	cvt.rn.f32.f64 	%f52, %fd13;
	st.global.f32 	[%rd7+8], %f52;
$L__BB0_13:
	ret;

}
	// .globl	_Z6d_inteP6float4P6float3S2_fi
.visible .entry _Z6d_inteP6float4P6float3S2_fi(
	.param .u64 .ptr .align 1 _Z6d_inteP6float4P6float3S2_fi_param_0,
	.param .u64 .ptr .align 1 _Z6d_inteP6float4P6float3S2_fi_param_1,
	.param .u64 .ptr .align 1 _Z6d_inteP6float4P6float3S2_fi_param_2,
	.param .f32 _Z6d_inteP6float4P6float3S2_fi_param_3,
	.param .u32 _Z6d_inteP6float4P6float3S2_fi_param_4
)
{
	.reg .pred 	%p<10>;
	.reg .b32 	%r<25>;
	.reg .b32 	%f<81>;
	.reg .b64 	%rd<13>;

	ld.param.u64 	%rd2, [_Z6d_inteP6float4P6float3S2_fi_param_0];
	ld.param.u64 	%rd3, [_Z6d_inteP6float4P6float3S2_fi_param_1];
	ld.param.u64 	%rd4, [_Z6d_inteP6float4P6float3S2_fi_param_2];
	ld.param.f32 	%f32, [_Z6d_inteP6float4P6float3S2_fi_param_3];
	ld.param.u32 	%r15, [_Z6d_inteP6float4P6float3S2_fi_param_4];
	mov.u32 	%r16, %ctaid.x;
	mov.u32 	%r1, %ntid.x;
	mov.u32 	%r17, %tid.x;
	mad.lo.s32 	%r2, %r16, %r1, %r17;
	setp.ge.s32 	%p1, %r2, %r15;
	@%p1 bra 	$L__BB1_13;
	cvta.to.global.u64 	%rd5, %rd3;
	cvta.to.global.u64 	%rd6, %rd2;
	mul.wide.s32 	%rd7, %r2, 12;
	add.s64 	%rd1, %rd5, %rd7;
	ld.global.f32 	%f34, [%rd1];
	mul.wide.s32 	%rd8, %r2, 16;
	add.s64 	%rd9, %rd6, %rd8;
	.pragma "used_bytes_mask 4095";
	ld.global.v4.f32 	{%f35, %f36, %f37, %f38}, [%rd9];
	fma.rn.f32 	%f39, %f32, %f34, %f35;
	st.global.f32 	[%rd9], %f39;
	ld.global.f32 	%f40, [%rd1+4];
	fma.rn.f32 	%f41, %f32, %f40, %f36;
	st.global.f32 	[%rd9+4], %f41;
	ld.global.f32 	%f42, [%rd1+8];
	fma.rn.f32 	%f43, %f32, %f42, %f37;
	st.global.f32 	[%rd9+8], %f43;
	setp.lt.s32 	%p2, %r15, 1;
	mov.f32 	%f75, 0f00000000;
	mov.f32 	%f76, %f75;
	mov.f32 	%f77, %f75;
	@%p2 bra 	$L__BB1_12;
	mov.f32 	%f45, 0f7FC00000;
	mul.f32 	%f46, %f45, 0f42C80000;
	mul.f32 	%f1, %f46, 0f7FC00000;
	mov.f32 	%f77, 0f00000000;
	mov.b32 	%r22, 0;
	mov.u32 	%r21, %r15;
	mov.u32 	%r23, %r22;
	mov.f32 	%f76, %f77;
	mov.f32 	%f75, %f77;
$L__BB1_3:
	min.u32 	%r6, %r1, %r21;
	max.u32 	%r7, %r6, 1;
	mul.lo.s32 	%r19, %r22, %r1;
	bar.sync 	0;
	setp.eq.s32 	%p3, %r15, %r19;
	@%p3 bra 	$L__BB1_11;
	and.b32  	%r8, %r7, 3;
	setp.lt.u32 	%p4, %r6, 4;
	@%p4 bra 	$L__BB1_7;
	and.b32  	%r20, %r7, -4;
	neg.s32 	%r24, %r20;
$L__BB1_6:
	add.f32 	%f48, %f1, %f77;
	add.f32 	%f49, %f1, %f76;
	add.f32 	%f50, %f1, %f75;
	add.f32 	%f51, %f1, %f48;
	add.f32 	%f52, %f1, %f49;
	add.f32 	%f53, %f1, %f50;
	add.f32 	%f54, %f1, %f51;
	add.f32 	%f55, %f1, %f52;
	add.f32 	%f56, %f1, %f53;
	add.f32 	%f77, %f1, %f54;
	add.f32 	%f76, %f1, %f55;
	add.f32 	%f75, %f1, %f56;
	add.s32 	%r24, %r24, 4;
	setp.ne.s32 	%p5, %r24, 0;
	@%p5 bra 	$L__BB1_6;
$L__BB1_7:
	setp.eq.s32 	%p6, %r8, 0;
	@%p6 bra 	$L__BB1_11;
	add.f32 	%f77, %f1, %f77;
	add.f32 	%f76, %f1, %f76;
	add.f32 	%f75, %f1, %f75;
	setp.eq.s32 	%p7, %r8, 1;
	@%p7 bra 	$L__BB1_11;
	add.f32 	%f77, %f1, %f77;
	add.f32 	%f76, %f1, %f76;
	add.f32 	%f75, %f1, %f75;
	setp.eq.s32 	%p8, %r8, 2;
	@%p8 bra 	$L__BB1_11;
	add.f32 	%f77, %f1, %f77;
	add.f32 	%f76, %f1, %f76;
	add.f32 	%f75, %f1, %f75;
$L__BB1_11:
	bar.sync 	0;
	add.s32 	%r23, %r23, %r1;
	add.s32 	%r22, %r22, 1;
	setp.lt.s32 	%p9, %r23, %r15;
	sub.s32 	%r21, %r21, %r1;
	@%p9 bra 	$L__BB1_3;
$L__BB1_12:
	cvta.to.global.u64 	%rd10, %rd4;
	add.s64 	%rd12, %rd10, %rd7;
	st.global.f32 	[%rd12], %f77;
	st.global.f32 	[%rd12+4], %f76;
	st.global.f32 	[%rd12+8], %f75;
	ld.global.f32 	%f57, [%rd1];
	fma.rn.f32 	%f58, %f32, %f77, %f57;
	st.global.f32 	[%rd1], %f58;
	ld.global.f32 	%f59, [%rd1+4];
	fma.rn.f32 	%f60, %f32, %f76, %f59;
	st.global.f32 	[%rd1+4], %f60;
	ld.global.f32 	%f61, [%rd1+8];
	fma.rn.f32 	%f62, %f32, %f75, %f61;
	st.global.f32 	[%rd1+8], %f62;
$L__BB1_13:
	ret;

}


// ===== COMPILED SASS (sm_100) =====

	.target	sm_100

	.elftype	@"ET_EXEC"


//--------------------- .note.nv.tkinfo           --------------------------
	.section	.note.nv.tkinfo,"",@"SHT_NOTE"
	.sectionflags	@"SHF_NOTE_NV_TKINFO"
	.tkinfo
        /*0018*/ 	.word	0x00000002
        /*0030*/ 	.string	""
        /*0030*/ 	.string	"ptxas"
        /*0030*/ 	.string	"Cuda compilation tools, release 13.0, V13.0.88"
        /*0030*/ 	.string	"Build cuda_13.0.r13.0/compiler.36424714_0"
        /*0030*/ 	.string	"-arch sm_100 -m 64 "



//--------------------- .note.nv.cuinfo           --------------------------
	.section	.note.nv.cuinfo,"",@"SHT_NOTE"
	.sectionflags	@"SHF_NOTE_NV_CUINFO"
        /*0018*/ 	.short	0x0002
        /*001a*/ 	.short	0x0064
        /*001c*/ 	.short	0x0082
	.zero		2


//--------------------- .nv.info                  --------------------------
	.section	.nv.info,"",@"SHT_CUDA_INFO"
	.align	4


	//----- nvinfo : EIATTR_REGCOUNT
	.align		4
        /*0000*/ 	.byte	0x04, 0x2f
        /*0002*/ 	.short	(.L_1 - .L_0)
	.align		4
.L_0:
        /*0004*/ 	.word	index@(_Z12d_preprocessP6float4P6float3S2_fi)
        /*0008*/ 	.word	0x00000017


	//----- nvinfo : EIATTR_FRAME_SIZE
	.align		4
.L_1:
        /*000c*/ 	.byte	0x04, 0x11
        /*000e*/ 	.short	(.L_3 - .L_2)
	.align		4
.L_2:
        /*0010*/ 	.word	index@(_Z12d_preprocessP6float4P6float3S2_fi)
        /*0014*/ 	.word	0x00000000


	//----- nvinfo : EIATTR_REGCOUNT
	.align		4
.L_3:
        /*0018*/ 	.byte	0x04, 0x2f
        /*001a*/ 	.short	(.L_5 - .L_4)
	.align		4
.L_4:
        /*001c*/ 	.word	index@(_Z6d_inteP6float4P6float3S2_fi)
        /*0020*/ 	.word	0x00000014


	//----- nvinfo : EIATTR_FRAME_SIZE
	.align		4
.L_5:
        /*0024*/ 	.byte	0x04, 0x11
        /*0026*/ 	.short	(.L_7 - .L_6)
	.align		4
.L_6:
        /*0028*/ 	.word	index@(_Z6d_inteP6float4P6float3S2_fi)
        /*002c*/ 	.word	0x00000000


	//----- nvinfo : EIATTR_MIN_STACK_SIZE
	.align		4
.L_7:
        /*0030*/ 	.byte	0x04, 0x12
        /*0032*/ 	.short	(.L_9 - .L_8)
	.align		4
.L_8:
        /*0034*/ 	.word	index@(_Z6d_inteP6float4P6float3S2_fi)
        /*0038*/ 	.word	0x00000000


	//----- nvinfo : EIATTR_MIN_STACK_SIZE
	.align		4
.L_9:
        /*003c*/ 	.byte	0x04, 0x12
        /*003e*/ 	.short	(.L_11 - .L_10)
	.align		4
.L_10:
        /*0040*/ 	.word	index@(_Z12d_preprocessP6float4P6float3S2_fi)
        /*0044*/ 	.word	0x00000000
.L_11:


//--------------------- .nv.compat                --------------------------
	.section	.nv.compat,"",@"SHT_CUDA_COMPAT_INFO"
	.align	4
        /*0000*/ 	.byte	0x02, 0x09, 0x00, 0x00, 0x02, 0x02, 0x01, 0x00, 0x02, 0x05, 0x05, 0x00, 0x03, 0x07, 0x01, 0x01
        /*0010*/ 	.byte	0x02, 0x03, 0x00, 0x00, 0x02, 0x06, 0x01, 0x00, 0x04, 0x0b, 0x08, 0x00, 0x01, 0x00, 0x00, 0x00
        /*0020*/ 	.byte	0x00, 0x00, 0x00, 0x00


//--------------------- .nv.info._Z6d_inteP6float4P6float3S2_fi --------------------------
	.section	.nv.info._Z6d_inteP6float4P6float3S2_fi,"",@"SHT_CUDA_INFO"
	.sectionflags	@""
	.align	4


	//----- nvinfo : EIATTR_CUDA_API_VERSION
	.align		4
        /*0000*/ 	.byte	0x04, 0x37
        /*0002*/ 	.short	(.L_13 - .L_12)
.L_12:
        /*0004*/ 	.word	0x00000082


	//----- nvinfo : EIATTR_KPARAM_INFO
	.align		4
.L_13:
        /*0008*/ 	.byte	0x04, 0x17
        /*000a*/ 	.short	(.L_15 - .L_14)
.L_14:
        /*000c*/ 	.word	0x00000000
        /*0010*/ 	.short	0x0004
        /*0012*/ 	.short	0x001c
        /*0014*/ 	.byte	0x00, 0xf0, 0x11, 0x00


	//----- nvinfo : EIATTR_KPARAM_INFO
	.align		4
.L_15:
        /*0018*/ 	.byte	0x04, 0x17
        /*001a*/ 	.short	(.L_17 - .L_16)
.L_16:
        /*001c*/ 	.word	0x00000000
        /*0020*/ 	.short	0x0003
        /*0022*/ 	.short	0x0018
        /*0024*/ 	.byte	0x00, 0xf0, 0x11, 0x00


	//----- nvinfo : EIATTR_KPARAM_INFO
	.align		4
.L_17:
        /*0028*/ 	.byte	0x04, 0x17
        /*002a*/ 	.short	(.L_19 - .L_18)
.L_18:
        /*002c*/ 	.word	0x00000000
        /*0030*/ 	.short	0x0002
        /*0032*/ 	.short	0x0010
        /*0034*/ 	.byte	0x00, 0xf5, 0x21, 0x00


	//----- nvinfo : EIATTR_KPARAM_INFO
	.align		4
.L_19:
        /*0038*/ 	.byte	0x04, 0x17
        /*003a*/ 	.short	(.L_21 - .L_20)
.L_20:
        /*003c*/ 	.word	0x00000000
        /*0040*/ 	.short	0x0001
        /*0042*/ 	.short	0x0008
        /*0044*/ 	.byte	0x00, 0xf5, 0x21, 0x00


	//----- nvinfo : EIATTR_KPARAM_INFO
	.align		4
.L_21:
        /*0048*/ 	.byte	0x04, 0x17
        /*004a*/ 	.short	(.L_23 - .L_22)
.L_22:
        /*004c*/ 	.word	0x00000000
        /*0050*/ 	.short	0x0000
        /*0052*/ 	.short	0x0000
        /*0054*/ 	.byte	0x00, 0xf5, 0x21, 0x00


	//----- nvinfo : EIATTR_SPARSE_MMA_MASK
	.align		4
.L_23:
        /*0058*/ 	.byte	0x03, 0x50
        /*005a*/ 	.short	0x0000


	//----- nvinfo : EIATTR_MAXREG_COUNT
	.align		4
        /*005c*/ 	.byte	0x03, 0x1b
        /*005e*/ 	.short	0x00ff


	//----- nvinfo : EIATTR_NUM_BARRIERS
	.align		4
        /*0060*/ 	.byte	0x02, 0x4c
        /*0062*/ 	.byte	0x01
	.zero		1


	//----- nvinfo : EIATTR_MERCURY_ISA_VERSION
	.align		4
        /*0064*/ 	.byte	0x03, 0x5f
        /*0066*/ 	.short	0x0101


	//----- nvinfo : EIATTR_UNUSED_LOAD_BYTE_OFFSET
	.align		4
        /*0068*/ 	.byte	0x04, 0x44
        /*006a*/ 	.short	(.L_25 - .L_24)


	//   ....[0]....
.L_24:
        /*006c*/ 	.word	0x000000d0
        /*0070*/ 	.word	0x00000fff


	//----- nvinfo : EIATTR_VRC_CTA_INIT_COUNT
	.align		4
.L_25:
        /*0074*/ 	.byte	0x02, 0x4a
	.zero		1
	.zero		1


	//----- nvinfo : EIATTR_EXIT_INSTR_OFFSETS
	.align		4
        /*0078*/ 	.byte	0x04, 0x1c
        /*007a*/ 	.short	(.L_27 - .L_26)


	//   ....[0]....
.L_26:
        /*007c*/ 	.word	0x00000070


	//   ....[1]....
        /*0080*/ 	.word	0x00000bc0


	//----- nvinfo : EIATTR_CBANK_PARAM_SIZE
	.align		4
.L_27:
        /*0084*/ 	.byte	0x03, 0x19
        /*0086*/ 	.short	0x0020


	//----- nvinfo : EIATTR_PARAM_CBANK
	.align		4
        /*0088*/ 	.byte	0x04, 0x0a
        /*008a*/ 	.short	(.L_29 - .L_28)
	.align		4
.L_28:
        /*008c*/ 	.word	index@(.nv.constant0._Z6d_inteP6float4P6float3S2_fi)
        /*0090*/ 	.short	0x0380
        /*0092*/ 	.short	0x0020


	//----- nvinfo : EIATTR_SW_WAR
	.align		4
.L_29:
        /*0094*/ 	.byte	0x04, 0x36
        /*0096*/ 	.short	(.L_31 - .L_30)
.L_30:
        /*0098*/ 	.word	0x00000008
.L_31:


//--------------------- .nv.info._Z12d_preprocessP6float4P6float3S2_fi --------------------------
	.section	.nv.info._Z12d_preprocessP6float4P6float3S2_fi,"",@"SHT_CUDA_INFO"
	.sectionflags	@""
	.align	4


	//----- nvinfo : EIATTR_CUDA_API_VERSION
	.align		4
        /*0000*/ 	.byte	0x04, 0x37
        /*0002*/ 	.short	(.L_33 - .L_32)
.L_32:
        /*0004*/ 	.word	0x00000082


	//----- nvinfo : EIATTR_KPARAM_INFO
	.align		4
.L_33:
        /*0008*/ 	.byte	0x04, 0x17
        /*000a*/ 	.short	(.L_35 - .L_34)
.L_34:
        /*000c*/ 	.word	0x00000000
        /*0010*/ 	.short	0x0004
        /*0012*/ 	.short	0x001c
        /*0014*/ 	.byte	0x00, 0xf0, 0x11, 0x00


	//----- nvinfo : EIATTR_KPARAM_INFO
	.align		4
.L_35:
        /*0018*/ 	.byte	0x04, 0x17
        /*001a*/ 	.short	(.L_37 - .L_36)
.L_36:
        /*001c*/ 	.word	0x00000000
        /*0020*/ 	.short	0x0003
        /*0022*/ 	.short	0x0018
        /*0024*/ 	.byte	0x00, 0xf0, 0x11, 0x00


	//----- nvinfo : EIATTR_KPARAM_INFO
	.align		4
.L_37:
        /*0028*/ 	.byte	0x04, 0x17
        /*002a*/ 	.short	(.L_39 - .L_38)
.L_38:
        /*002c*/ 	.word	0x00000000
        /*0030*/ 	.short	0x0002
        /*0032*/ 	.short	0x0010
        /*0034*/ 	.byte	0x00, 0xf5, 0x21, 0x00


	//----- nvinfo : EIATTR_KPARAM_INFO
	.align		4
.L_39:
        /*0038*/ 	.byte	0x04, 0x17
        /*003a*/ 	.short	(.L_41 - .L_40)
.L_40:
        /*003c*/ 	.word	0x00000000
        /*0040*/ 	.short	0x0001
        /*0042*/ 	.short	0x0008
        /*0044*/ 	.byte	0x00, 0xf5, 0x21, 0x00


	//----- nvinfo : EIATTR_KPARAM_INFO
	.align		4
.L_41:
        /*0048*/ 	.byte	0x04, 0x17
        /*004a*/ 	.short	(.L_43 - .L_42)
.L_42:
        /*004c*/ 	.word	0x00000000
        /*0050*/ 	.short	0x0000
        /*0052*/ 	.short	0x0000
        /*0054*/ 	.byte	0x00, 0xf5, 0x21, 0x00


	//----- nvinfo : EIATTR_SPARSE_MMA_MASK
	.align		4
.L_43:
        /*0058*/ 	.byte	0x03, 0x50
        /*005a*/ 	.short	0x0000


	//----- nvinfo : EIATTR_MAXREG_COUNT
	.align		4
        /*005c*/ 	.byte	0x03, 0x1b
        /*005e*/ 	.short	0x00ff


	//----- nvinfo : EIATTR_NUM_BARRIERS
	.align		4
        /*0060*/ 	.byte	0x02, 0x4c
        /*0062*/ 	.byte	0x01
	.zero		1


	//----- nvinfo : EIATTR_MERCURY_ISA_VERSION
	.align		4
        /*0064*/ 	.byte	0x03, 0x5f
        /*0066*/ 	.short	0x0101


	//----- nvinfo : EIATTR_VRC_CTA_INIT_COUNT
	.align		4
        /*0068*/ 	.byte	0x02, 0x4a
	.zero		1
	.zero		1


	//----- nvinfo : EIATTR_EXIT_INSTR_OFFSETS
	.align		4
        /*006c*/ 	.byte	0x04, 0x1c
        /*006e*/ 	.short	(.L_45 - .L_44)


	//   ....[0]....
.L_44:
        /*0070*/ 	.word	0x00000070


	//   ....[1]....
        /*0074*/ 	.word	0x00000bc0


	//----- nvinfo : EIATTR_CBANK_PARAM_SIZE
	.align		4
.L_45:
        /*0078*/ 	.byte	0x03, 0x19
        /*007a*/ 	.short	0x0020


	//----- nvinfo : EIATTR_PARAM_CBANK
	.align		4
        /*007c*/ 	.byte	0x04, 0x0a
        /*007e*/ 	.short	(.L_47 - .L_46)
	.align		4
.L_46:
        /*0080*/ 	.word	index@(.nv.constant0._Z12d_preprocessP6float4P6float3S2_fi)
        /*0084*/ 	.short	0x0380
        /*0086*/ 	.short	0x0020


	//----- nvinfo : EIATTR_SW_WAR
	.align		4
.L_47:
        /*0088*/ 	.byte	0x04, 0x36
        /*008a*/ 	.short	(.L_49 - .L_48)
.L_48:
        /*008c*/ 	.word	0x00000008
.L_49:


//--------------------- .nv.callgraph             --------------------------
	.section	.nv.callgraph,"",@"SHT_CUDA_CALLGRAPH"
	.align	4
	.sectionentsize	8
	.align		4
        /*0000*/ 	.word	0x00000000
	.align		4
        /*0004*/ 	.word	0xffffffff
	.align		4
        /*0008*/ 	.word	0x00000000
	.align		4
        /*000c*/ 	.word	0xfffffffe
	.align		4
        /*0010*/ 	.word	0x00000000
	.align		4
        /*0014*/ 	.word	0xfffffffd
	.align		4
        /*0018*/ 	.word	0x00000000
	.align		4
        /*001c*/ 	.word	0xfffffffc


//--------------------- .text._Z6d_inteP6float4P6float3S2_fi --------------------------
	.section	.text._Z6d_inteP6float4P6float3S2_fi,"ax",@progbits
	.align	128
        .global         _Z6d_inteP6float4P6float3S2_fi
        .type           _Z6d_inteP6float4P6float3S2_fi,@function
        .size           _Z6d_inteP6float4P6float3S2_fi,(.L_x_18 - _Z6d_inteP6float4P6float3S2_fi)
        .other          _Z6d_inteP6float4P6float3S2_fi,@"STO_CUDA_ENTRY STV_DEFAULT"
_Z6d_inteP6float4P6float3S2_fi:
.text._Z6d_inteP6float4P6float3S2_fi:
[----:B------:R-:W-:Y:S01]  /*0000*/  LDC R1, c[0x0][0x37c] ;  /* 0x0000df00ff017b82 */ /* 0x000fe20000000800 */
[----:B------:R-:W0:Y:S07]  /*0010*/  S2R R3, SR_TID.X ;  /* 0x0000000000037919 */ /* 0x000e2e0000002100 */
[----:B------:R-:W0:Y:S01]  /*0020*/  S2UR UR4, SR_CTAID.X ;  /* 0x00000000000479c3 */ /* 0x000e220000002500 */
[----:B------:R-:W1:Y:S07]  /*0030*/  LDCU UR5, c[0x0][0x39c] ;  /* 0x00007380ff0577ac */ /* 0x000e6e0008000800 */
[----:B------:R-:W0:Y:S02]  /*0040*/  LDC R8, c[0x0][0x360] ;  /* 0x0000d800ff087b82 */ /* 0x000e240000000800 */
[----:B0-----:R-:W-:-:S05]  /*0050*/  IMAD R0, R8, UR4, R3 ;  /* 0x0000000408007c24 */ /* 0x001fca000f8e0203 */
[----:B-1----:R-:W-:-:S13]  /*0060*/  ISETP.GE.AND P0, PT, R0, UR5, PT ;  /* 0x0000000500007c0c */ /* 0x002fda000bf06270 */
[----:B------:R-:W-:Y:S05]  /*0070*/  @P0 EXIT ;  /* 0x000000000000094d */ /* 0x000fea0003800000 */
[----:B------:R-:W0:Y:S01]  /*0080*/  LDC.64 R14, c[0x0][0x380] ;  /* 0x0000e000ff0e7b82 */ /* 0x000e220000000a00 */
[----:B------:R-:W1:Y:S01]  /*0090*/  LDCU.64 UR6, c[0x0][0x358] ;  /* 0x00006b00ff0677ac */ /* 0x000e620008000a00 */
[----:B------:R-:W2:Y:S06]  /*00a0*/  LDCU UR4, c[0x0][0x398] ;  /* 0x00007300ff0477ac */ /* 0x000eac0008000800 */
[----:B------:R-:W3:Y:S01]  /*00b0*/  LDC.64 R2, c[0x0][0x388] ;  /* 0x0000e200ff027b82 */ /* 0x000ee20000000a00 */
[----:B0-----:R-:W-:-:S05]  /*00c0*/  IMAD.WIDE R14, R0, 0x10, R14 ;  /* 0x00000010000e7825 */ /* 0x001fca00078e020e */
[----:B-1----:R-:W2:Y:S01]  /*00d0*/  LDG.E.128 R4, desc[UR6][R14.64] ;  /* 0x000000060e047981 */ /* 0x002ea2000c1e1d00 */
[----:B---3--:R-:W-:-:S05]  /*00e0*/  IMAD.WIDE R2, R0, 0xc, R2 ;  /* 0x0000000c00027825 */ /* 0x008fca00078e0202 */
[----:B------:R-:W2:Y:S02]  /*00f0*/  LDG.E R9, desc[UR6][R2.64] ;  /* 0x0000000602097981 */ /* 0x000ea4000c1e1900 */
[----:B--2---:R-:W-:-:S05]  /*0100*/  FFMA R7, R9, UR4, R4 ;  /* 0x0000000409077c23 */ /* 0x004fca0008000004 */
[----:B------:R0:W-:Y:S04]  /*0110*/  STG.E desc[UR6][R14.64], R7 ;  /* 0x000000070e007986 */ /* 0x0001e8000c101906 */
[----:B------:R-:W2:Y:S02]  /*0120*/  LDG.E R4, desc[UR6][R2.64+0x4] ;  /* 0x0000040602047981 */ /* 0x000ea4000c1e1900 */
[----:B--2---:R-:W-:-:S05]  /*0130*/  FFMA R5, R4, UR4, R5 ;  /* 0x0000000404057c23 */ /* 0x004fca0008000005 */
[----:B------:R0:W-:Y:S04]  /*0140*/  STG.E desc[UR6][R14.64+0x4], R5 ;  /* 0x000004050e007986 */ /* 0x0001e8000c101906 */
[----:B------:R-:W2:Y:S01]  /*0150*/  LDG.E R9, desc[UR6][R2.64+0x8] ;  /* 0x0000080602097981 */ /* 0x000ea2000c1e1900 */
[----:B------:R-:W-:Y:S01]  /*0160*/  UISETP.GE.AND UP0, UPT, UR5, 0x1, UPT ;  /* 0x000000010500788c */ /* 0x000fe2000bf06270 */
[----:B------:R-:W-:Y:S01]  /*0170*/  HFMA2 R13, -RZ, RZ, 0, 0 ;  /* 0x00000000ff0d7431 */ /* 0x000fe200000001ff */
[----:B------:R-:W-:Y:S01]  /*0180*/  MOV R11, RZ ;  /* 0x000000ff000b7202 */ /* 0x000fe20000000f00 */
[----:B--2---:R-:W-:-:S05]  /*0190*/  FFMA R17, R9, UR4, R6 ;  /* 0x0000000409117c23 */ /* 0x004fca0008000006 */
[----:B------:R0:W-:Y:S01]  /*01a0*/  STG.E desc[UR6][R14.64+0x8], R17 ;  /* 0x000008110e007986 */ /* 0x0001e2000c101906 */
[----:B------:R-:W-:Y:S01]  /*01b0*/  HFMA2 R9, -RZ, RZ, 0, 0 ;  /* 0x00000000ff097431 */ /* 0x000fe200000001ff */
[----:B------:R-:W-:Y:S06]  /*01c0*/  BRA.U !UP0, `(.L_x_0) ;  /* 0x0000000908407547 */ /* 0x000fec000b800000 */
[----:B0-----:R-:W0:Y:S01]  /*01d0*/  LDC R5, c[0x0][0x39c] ;  /* 0x0000e700ff057b82 */ /* 0x001e220000000800 */
[----:B------:R-:W-:Y:S01]  /*01e0*/  MOV R4, 0x42c80000 ;  /* 0x42c8000000047802 */ /* 0x000fe20000000f00 */
[----:B------:R-:W-:Y:S01]  /*01f0*/  UMOV UR4, URZ ;  /* 0x000000ff00047c82 */ /* 0x000fe20008000000 */
[----:B------:R-:W-:Y:S02]  /*0200*/  MOV R13, RZ ;  /* 0x000000ff000d7202 */ /* 0x000fe40000000f00 */
[----:B------:R-:W-:Y:S01]  /*0210*/  MOV R7, RZ ;  /* 0x000000ff00077202 */ /* 0x000fe20000000f00 */
[----:B------:R-:W-:Y:S01]  /*0220*/  FMUL R4, R4, +QNAN ;  /* 0x7fc0000004047820 */ /* 0x000fe20000400000 */
[----:B------:R-:W-:Y:S02]  /*0230*/  MOV R11, RZ ;  /* 0x000000ff000b7202 */ /* 0x000fe40000000f00 */
[----:B------:R-:W-:-:S07]  /*0240*/  MOV R9, RZ ;  /* 0x000000ff00097202 */ /* 0x000fce0000000f00 */
.L_x_7:
[----:B------:R-:W1:Y:S01]  /*0250*/  LDCU UR5, c[0x0][0x39c] ;  /* 0x00007380ff0577ac */ /* 0x000e620008000800 */
[C---:B------:R-:W-:Y:S01]  /*0260*/  IMAD R6, R8.reuse, UR4, RZ ;  /* 0x0000000408067c24 */ /* 0x040fe2000f8e02ff */
[----:B------:R-:W-:Y:S01]  /*0270*/  IADD3 R7, PT, PT, R8, R7, RZ ;  /* 0x0000000708077210 */ /* 0x000fe20007ffe0ff */
[----:B------:R-:W-:Y:S03]  /*0280*/  BAR.SYNC.DEFER_BLOCKING 0x0 ;  /* 0x0000000000007b1d */ /* 0x000fe60000010000 */
[----:B-1----:R-:W-:Y:S02]  /*0290*/  ISETP.NE.AND P0, PT, R6, UR5, PT ;  /* 0x0000000506007c0c */ /* 0x002fe4000bf05270 */
[----:B------:R-:W-:-:S11]  /*02a0*/  ISETP.GE.AND P1, PT, R7, UR5, PT ;  /* 0x0000000507007c0c */ /* 0x000fd6000bf26270 */
[----:B------:R-:W-:Y:S05]  /*02b0*/  @!P0 BRA `(.L_x_1) ;  /* 0x0000000400f48947 */ /* 0x000fea0003800000 */
[----:B0-----:R-:W-:-:S04]  /*02c0*/  VIMNMX.U32 R6, PT, PT, R8, R5, PT ;  /* 0x0000000508067248 */ /* 0x001fc80003fe0000 */
[C---:B------:R-:W-:Y:S02]  /*02d0*/  ISETP.GE.U32.AND P0, PT, R6.reuse, 0x4, PT ;  /* 0x000000040600780c */ /* 0x040fe40003f06070 */
[----:B------:R-:W-:-:S04]  /*02e0*/  VIMNMX.U32 R6, PT, PT, R6, 0x1, !PT ;  /* 0x0000000106067848 */ /* 0x000fc80007fe0000 */
[----:B------:R-:W-:-:S07]  /*02f0*/  LOP3.LUT R10, R6, 0x3, RZ, 0xc0, !PT ;  /* 0x00000003060a7812 */ /* 0x000fce00078ec0ff */
[----:B------:R-:W-:Y:S05]  /*0300*/  @!P0 BRA `(.L_x_2) ;  /* 0x0000000400a88947 */ /* 0x000fea0003800000 */
[----:B------:R-:W-:-:S04]  /*0310*/  LOP3.LUT R6, R6, 0xfffffffc, RZ, 0xc0, !PT ;  /* 0xfffffffc06067812 */ /* 0x000fc800078ec0ff */
[----:B------:R-:W-:-:S04]  /*0320*/  IADD3 R6, PT, PT, -R6, RZ, RZ ;  /* 0x000000ff06067210 */ /* 0x000fc80007ffe1ff */
[----:B------:R-:W-:-:S13]  /*0330*/  ISETP.GE.AND P0, PT, R6, RZ, PT ;  /* 0x000000ff0600720c */ /* 0x000fda0003f06270 */
[----:B------:R-:W-:Y:S05]  /*0340*/  @P0 BRA `(.L_x_3) ;  /* 0x00000004005c0947 */ /* 0x000fea0003800000 */
[----:B------:R-:W-:Y:S02]  /*0350*/  IADD3 R12, PT, PT, -R6, RZ, RZ ;  /* 0x000000ff060c7210 */ /* 0x000fe40007ffe1ff */
[----:B------:R-:W-:Y:S02]  /*0360*/  PLOP3.LUT P0, PT, PT, PT, PT, 0x80, 0x8 ;  /* 0x000000000008781c */ /* 0x000fe40003f0f070 */
[----:B------:R-:W-:-:S13]  /*0370*/  ISETP.GT.AND P2, PT, R12, 0xc, PT ;  /* 0x0000000c0c00780c */ /* 0x000fda0003f44270 */
[----:B------:R-:W-:Y:S05]  /*0380*/  @!P2 BRA `(.L_x_4) ;  /* 0x0000000000d0a947 */ /* 0x000fea0003800000 */
[----:B------:R-:W-:-:S13]  /*0390*/  PLOP3.LUT P0, PT, PT, PT, PT, 0x8, 0x80 ;  /* 0x000000000080781c */ /* 0x000fda0003f0e170 */
.L_x_5:
[C---:B------:R-:W-:Y:S01]  /*03a0*/  FFMA R13, R4.reuse, +QNAN , R13 ;  /* 0x7fc00000040d7823 */ /* 0x040fe2000000000d */
[C---:B------:R-:W-:Y:S01]  /*03b0*/  FFMA R11, R4.reuse, +QNAN , R11 ;  /* 0x7fc00000040b7823 */ /* 0x040fe2000000000b */
[----:B------:R-:W-:Y:S01]  /*03c0*/  FFMA R9, R4, +QNAN , R9 ;  /* 0x7fc0000004097823 */ /* 0x000fe20000000009 */
[----:B------:R-:W-:Y:S01]  /*03d0*/  IADD3 R6, PT, PT, R6, 0x10, RZ ;  /* 0x0000001006067810 */ /* 0x000fe20007ffe0ff */
[C---:B------:R-:W-:Y:S01]  /*03e0*/  FFMA R13, R4.reuse, +QNAN , R13 ;  /* 0x7fc00000040d7823 */ /* 0x040fe2000000000d */
[C---:B------:R-:W-:Y:S01]  /*03f0*/  FFMA R11, R4.reuse, +QNAN , R11 ;  /* 0x7fc00000040b7823 */ /* 0x040fe2000000000b */
[----:B------:R-:W-:Y:S01]  /*0400*/  FFMA R9, R4, +QNAN , R9 ;  /* 0x7fc0000004097823 */ /* 0x000fe20000000009 */
[----:B------:R-:W-:Y:S01]  /*0410*/  ISETP.GE.AND P2, PT, R6, -0xc, PT ;  /* 0xfffffff40600780c */ /* 0x000fe20003f46270 */
[C---:B------:R-:W-:Y:S01]  /*0420*/  FFMA R13, R4.reuse, +QNAN , R13 ;  /* 0x7fc00000040d7823 */ /* 0x040fe2000000000d */
[C---:B------:R-:W-:Y:S01]  /*0430*/  FFMA R11, R4.reuse, +QNAN , R11 ;  /* 0x7fc00000040b7823 */ /* 0x040fe2000000000b */
[----:B------:R-:W-:-:S02]  /*0440*/  FFMA R9, R4, +QNAN , R9 ;  /* 0x7fc0000004097823 */ /* 0x000fc40000000009 */
[C---:B------:R-:W-:Y:S01]  /*0450*/  FFMA R13, R4.reuse, +QNAN , R13 ;  /* 0x7fc00000040d7823 */ /* 0x040fe2000000000d */
[C---:B------:R-:W-:Y:S01]  /*0460*/  FFMA R11, R4.reuse, +QNAN , R11 ;  /* 0x7fc00000040b7823 */ /* 0x040fe2000000000b */
[C---:B------:R-:W-:Y:S02]  /*0470*/  FFMA R9, R4.reuse, +QNAN , R9 ;  /* 0x7fc0000004097823 */ /* 0x040fe40000000009 */
[C---:B------:R-:W-:Y:S01]  /*0480*/  FFMA R13, R4.reuse, +QNAN , R13 ;  /* 0x7fc00000040d7823 */ /* 0x040fe2000000000d */
[C---:B------:R-:W-:Y:S01]  /*0490*/  FFMA R11, R4.reuse, +QNAN , R11 ;  /* 0x7fc00000040b7823 */ /* 0x040fe2000000000b */
[C---:B------:R-:W-:Y:S02]  /*04a0*/  FFMA R9, R4.reuse, +QNAN , R9 ;  /* 0x7fc0000004097823 */ /* 0x040fe40000000009 */
        /* <DEDUP_REMOVED lines=32> */
[----:B------:R-:W-:Y:S01]  /*06b0*/  FFMA R9, R4, +QNAN , R9 ;  /* 0x7fc0000004097823 */ /* 0x000fe20000000009 */
[----:B------:R-:W-:Y:S06]  /*06c0*/  @!P2 BRA `(.L_x_5) ;  /* 0xfffffffc0034a947 */ /* 0x000fec000383ffff */
.L_x_4:
[----:B------:R-:W-:-:S04]  /*06d0*/  IADD3 R12, PT, PT, -R6, RZ, RZ ;  /* 0x000000ff060c7210 */ /* 0x000fc80007ffe1ff */
[----:B------:R-:W-:-:S13]  /*06e0*/  ISETP.GT.AND P2, PT, R12, 0x4, PT ;  /* 0x000000040c00780c */ /* 0x000fda0003f44270 */
[----:B------:R-:W-:Y:S05]  /*06f0*/  @!P2 BRA `(.L_x_6) ;  /* 0x000000000068a947 */ /* 0x000fea0003800000 */
[C---:B------:R-:W-:Y:S01]  /*0700*/  FFMA R13, R4.reuse, +QNAN , R13 ;  /* 0x7fc00000040d7823 */ /* 0x040fe2000000000d */
[C---:B------:R-:W-:Y:S01]  /*0710*/  FFMA R11, R4.reuse, +QNAN , R11 ;  /* 0x7fc00000040b7823 */ /* 0x040fe2000000000b */
[C---:B------:R-:W-:Y:S01]  /*0720*/  FFMA R9, R4.reuse, +QNAN , R9 ;  /* 0x7fc0000004097823 */ /* 0x040fe20000000009 */
[----:B------:R-:W-:Y:S01]  /*0730*/  PLOP3.LUT P0, PT, PT, PT, PT, 0x8, 0x80 ;  /* 0x000000000080781c */ /* 0x000fe20003f0e170 */
[C---:B------:R-:W-:Y:S01]  /*0740*/  FFMA R13, R4.reuse, +QNAN , R13 ;  /* 0x7fc00000040d7823 */ /* 0x040fe2000000000d */
[C---:B------:R-:W-:Y:S01]  /*0750*/  FFMA R11, R4.reuse, +QNAN , R11 ;  /* 0x7fc00000040b7823 */ /* 0x040fe2000000000b */
[----:B------:R-:W-:Y:S01]  /*0760*/  FFMA R9, R4, +QNAN , R9 ;  /* 0x7fc0000004097823 */ /* 0x000fe20000000009 */
[----:B------:R-:W-:Y:S01]  /*0770*/  IADD3 R6, PT, PT, R6, 0x8, RZ ;  /* 0x0000000806067810 */ /* 0x000fe20007ffe0ff */
        /* <DEDUP_REMOVED lines=17> */
[----:B------:R-:W-:-:S07]  /*0890*/  FFMA R9, R4, +QNAN , R9 ;  /* 0x7fc0000004097823 */ /* 0x000fce0000000009 */
.L_x_6:
[----:B------:R-:W-:-:S13]  /*08a0*/  ISETP.NE.OR P0, PT, R6, RZ, P0 ;  /* 0x000000ff0600720c */ /* 0x000fda0000705670 */
[----:B------:R-:W-:Y:S05]  /*08b0*/  @!P0 BRA `(.L_x_2) ;  /* 0x00000000003c8947 */ /* 0x000fea0003800000 */
.L_x_3:
[----:B------:R-:W-:Y:S01]  /*08c0*/  IADD3 R6, PT, PT, R6, 0x4, RZ ;  /* 0x0000000406067810 */ /* 0x000fe20007ffe0ff */
[C---:B------:R-:W-:Y:S01]  /*08d0*/  FFMA R13, R4.reuse, +QNAN , R13 ;  /* 0x7fc00000040d7823 */ /* 0x040fe2000000000d */
[C---:B------:R-:W-:Y:S01]  /*08e0*/  FFMA R11, R4.reuse, +QNAN , R11 ;  /* 0x7fc00000040b7823 */ /* 0x040fe2000000000b */
[----:B------:R-:W-:Y:S01]  /*08f0*/  FFMA R9, R4, +QNAN , R9 ;  /* 0x7fc0000004097823 */ /* 0x000fe20000000009 */
[----:B------:R-:W-:Y:S01]  /*0900*/  ISETP.NE.AND P0, PT, R6, RZ, PT ;  /* 0x000000ff0600720c */ /* 0x000fe20003f05270 */
        /* <DEDUP_REMOVED lines=8> */
[----:B------:R-:W-:Y:S02]  /*0990*/  FFMA R9, R4, +QNAN , R9 ;  /* 0x7fc0000004097823 */ /* 0x000fe40000000009 */
[----:B------:R-:W-:Y:S05]  /*09a0*/  @P0 BRA `(.L_x_3) ;  /* 0xfffffffc00c40947 */ /* 0x000fea000383ffff */
.L_x_2:
[----:B------:R-:W-:-:S13]  /*09b0*/  ISETP.NE.AND P0, PT, R10, RZ, PT ;  /* 0x000000ff0a00720c */ /* 0x000fda0003f05270 */
[----:B------:R-:W-:Y:S05]  /*09c0*/  @!P0 BRA `(.L_x_1) ;  /* 0x0000000000308947 */ /* 0x000fea0003800000 */
[----:B------:R-:W-:Y:S01]  /*09d0*/  ISETP.NE.AND P0, PT, R10, 0x1, PT ;  /* 0x000000010a00780c */ /* 0x000fe20003f05270 */
[C---:B------:R-:W-:Y:S01]  /*09e0*/  FFMA R13, R4.reuse, +QNAN , R13 ;  /* 0x7fc00000040d7823 */ /* 0x040fe2000000000d */
[C---:B------:R-:W-:Y:S01]  /*09f0*/  FFMA R11, R4.reuse, +QNAN , R11 ;  /* 0x7fc00000040b7823 */ /* 0x040fe2000000000b */
[----:B------:R-:W-:-:S10]  /*0a00*/  FFMA R9, R4, +QNAN , R9 ;  /* 0x7fc0000004097823 */ /* 0x000fd40000000009 */
[----:B------:R-:W-:Y:S05]  /*0a10*/  @!P0 BRA `(.L_x_1) ;  /* 0x00000000001c8947 */ /* 0x000fea0003800000 */
[----:B------:R-:W-:Y:S01]  /*0a20*/  ISETP.NE.AND P0, PT, R10, 0x2, PT ;  /* 0x000000020a00780c */ /* 0x000fe20003f05270 */
[C---:B------:R-:W-:Y:S01]  /*0a30*/  FFMA R13, R4.reuse, +QNAN , R13 ;  /* 0x7fc00000040d7823 */ /* 0x040fe2000000000d */
[C---:B------:R-:W-:Y:S01]  /*0a40*/  FFMA R11, R4.reuse, +QNAN , R11 ;  /* 0x7fc00000040b7823 */ /* 0x040fe2000000000b */
[----:B------:R-:W-:-:S10]  /*0a50*/  FFMA R9, R4, +QNAN , R9 ;  /* 0x7fc0000004097823 */ /* 0x000fd40000000009 */
[C---:B------:R-:W-:Y:S01]  /*0a60*/  @P0 FFMA R13, R4.reuse, +QNAN , R13 ;  /* 0x7fc00000040d0823 */ /* 0x040fe2000000000d */
[C---:B------:R-:W-:Y:S01]  /*0a70*/  @P0 FFMA R11, R4.reuse, +QNAN , R11 ;  /* 0x7fc00000040b0823 */ /* 0x040fe2000000000b */
[----:B------:R-:W-:-:S07]  /*0a80*/  @P0 FFMA R9, R4, +QNAN , R9 ;  /* 0x7fc0000004090823 */ /* 0x000fce0000000009 */
.L_x_1:
[----:B------:R-:W-:Y:S01]  /*0a90*/  BAR.SYNC.DEFER_BLOCKING 0x0 ;  /* 0x0000000000007b1d */ /* 0x000fe20000010000 */
[----:B------:R-:W-:Y:S01]  /*0aa0*/  UIADD3 UR4, UPT, UPT, UR4, 0x1, URZ ;  /* 0x0000000104047890 */ /* 0x000fe2000fffe0ff */
[----:B0-----:R-:W-:-:S04]  /*0ab0*/  IADD3 R5, PT, PT, -R8, R5, RZ ;  /* 0x0000000508057210 */ /* 0x001fc80007ffe1ff */
[----:B------:R-:W-:Y:S07]  /*0ac0*/  @!P1 BRA `(.L_x_7) ;  /* 0xfffffff400e09947 */ /* 0x000fee000383ffff */
.L_x_0:
[----:B0-----:R-:W0:Y:S01]  /*0ad0*/  LDC.64 R4, c[0x0][0x390] ;  /* 0x0000e400ff047b82 */ /* 0x001e220000000a00 */
[----:B------:R-:W1:Y:S01]  /*0ae0*/  LDCU UR4, c[0x0][0x398] ;  /* 0x00007300ff0477ac */ /* 0x000e620008000800 */
[----:B0-----:R-:W-:-:S05]  /*0af0*/  IMAD.WIDE R4, R0, 0xc, R4 ;  /* 0x0000000c00047825 */ /* 0x001fca00078e0204 */
[----:B------:R-:W-:Y:S04]  /*0b00*/  STG.E desc[UR6][R4.64], R13 ;  /* 0x0000000d04007986 */ /* 0x000fe8000c101906 */
[----:B------:R-:W-:Y:S04]  /*0b10*/  STG.E desc[UR6][R4.64+0x4], R11 ;  /* 0x0000040b04007986 */ /* 0x000fe8000c101906 */
[----:B------:R-:W-:Y:S04]  /*0b20*/  STG.E desc[UR6][R4.64+0x8], R9 ;  /* 0x0000080904007986 */ /* 0x000fe8000c101906 */
[----:B------:R-:W1:Y:S04]  /*0b30*/  LDG.E R0, desc[UR6][R2.64] ;  /* 0x0000000602007981 */ /* 0x000e68000c1e1900 */
[----:B------:R-:W2:Y:S04]  /*0b40*/  LDG.E R6, desc[UR6][R2.64+0x4] ;  /* 0x0000040602067981 */ /* 0x000ea8000c1e1900 */
[----:B------:R-:W3:Y:S01]  /*0b50*/  LDG.E R8, desc[UR6][R2.64+0x8] ;  /* 0x0000080602087981 */ /* 0x000ee2000c1e1900 */
[----:B-1----:R-:W-:Y:S01]  /*0b60*/  FFMA R7, R13, UR4, R0 ;  /* 0x000000040d077c23 */ /* 0x002fe20008000000 */
[----:B--2---:R-:W-:-:S04]  /*0b70*/  FFMA R15, R11, UR4, R6 ;  /* 0x000000040b0f7c23 */ /* 0x004fc80008000006 */
[----:B------:R-:W-:Y:S01]  /*0b80*/  STG.E desc[UR6][R2.64], R7 ;  /* 0x0000000702007986 */ /* 0x000fe2000c101906 */
[----:B---3--:R-:W-:-:S03]  /*0b90*/  FFMA R17, R9, UR4, R8 ;  /* 0x0000000409117c23 */ /* 0x008fc60008000008 */
[----:B------:R-:W-:Y:S04]  /*0ba0*/  STG.E desc[UR6][R2.64+0x4], R15 ;  /* 0x0000040f02007986 */ /* 0x000fe8000c101906 */
[----:B------:R-:W-:Y:S01]  /*0bb0*/  STG.E desc[UR6][R2.64+0x8], R17 ;  /* 0x0000081102007986 */ /* 0x000fe2000c101906 */
[----:B------:R-:W-:Y:S05]  /*0bc0*/  EXIT ;  /* 0x000000000000794d */ /* 0x000fea0003800000 */
.L_x_8:
[----:B------:R-:W-:-:S00]  /*0bd0*/  BRA `(.L_x_8) ;  /* 0xfffffffc00fc7947 */ /* 0x000fc0000383ffff */
[----:B------:R-:W-:-:S00]  /*0be0*/  NOP ;  /* 0x0000000000007918 */ /* 0x000fc00000000000 */
        /* <DEDUP_REMOVED lines=9> */
.L_x_18:


//--------------------- .text._Z12d_preprocessP6float4P6float3S2_fi --------------------------
	.section	.text._Z12d_preprocessP6float4P6float3S2_fi,"ax",@progbits
	.align	128
        .global         _Z12d_preprocessP6float4P6float3S2_fi
        .type           _Z12d_preprocessP6float4P6float3S2_fi,@function
        .size           _Z12d_preprocessP6float4P6float3S2_fi,(.L_x_19 - _Z12d_preprocessP6float4P6float3S2_fi)
        .other          _Z12d_preprocessP6float4P6float3S2_fi,@"STO_CUDA_ENTRY STV_DEFAULT"
_Z12d_preprocessP6float4P6float3S2_fi:
.text._Z12d_preprocessP6float4P6float3S2_fi:
        /* <DEDUP_REMOVED lines=8> */
[----:B------:R-:W-:Y:S01]  /*0080*/  UISETP.GE.AND UP0, UPT, UR5, 0x1, UPT ;  /* 0x000000010500788c */ /* 0x000fe2000bf06270 */
[----:B------:R-:W-:Y:S01]  /*0090*/  HFMA2 R0, -RZ, RZ, 0, 0 ;  /* 0x00000000ff007431 */ /* 0x000fe200000001ff */
[----:B------:R-:W-:Y:S01]  /*00a0*/  MOV R8, RZ ;  /* 0x000000ff00087202 */ /* 0x000fe20000000f00 */
[----:B------:R-:W-:Y:S01]  /*00b0*/  HFMA2 R10, -RZ, RZ, 0, 0 ;  /* 0x00000000ff0a7431 */ /* 0x000fe200000001ff */
[----:B------:R-:W0:Y:S05]  /*00c0*/  LDCU.64 UR6, c[0x0][0x358] ;  /* 0x00006b00ff0677ac */ /* 0x000e2a0008000a00 */
[----:B------:R-:W-:Y:S05]  /*00d0*/  BRA.U !UP0, `(.L_x_9) ;  /* 0x0000000908407547 */ /* 0x000fea000b800000 */
[----:B------:R-:W1:Y:S01]  /*00e0*/  LDC R4, c[0x0][0x39c] ;  /* 0x0000e700ff047b82 */ /* 0x000e620000000800 */
[----:B------:R-:W-:Y:S01]  /*00f0*/  MOV R5, 0x42c80000 ;  /* 0x42c8000000057802 */ /* 0x000fe20000000f00 */
[----:B------:R-:W-:Y:S01]  /*0100*/  UMOV UR4, URZ ;  /* 0x000000ff00047c82 */ /* 0x000fe20008000000 */
[----:B------:R-:W-:Y:S02]  /*0110*/  MOV R10, RZ ;  /* 0x000000ff000a7202 */ /* 0x000fe40000000f00 */
[----:B------:R-:W-:Y:S01]  /*0120*/  MOV R6, RZ ;  /* 0x000000ff00067202 */ /* 0x000fe20000000f00 */
[----:B------:R-:W-:Y:S01]  /*0130*/  FMUL R5, R5, +QNAN ;  /* 0x7fc0000005057820 */ /* 0x000fe20000400000 */
[----:B------:R-:W-:Y:S02]  /*0140*/  MOV R8, RZ ;  /* 0x000000ff00087202 */ /* 0x000fe40000000f00 */
[----:B------:R-:W-:-:S07]  /*0150*/  MOV R0, RZ ;  /* 0x000000ff00007202 */ /* 0x000fce0000000f00 */
.L_x_16:
[----:B------:R-:W2:Y:S01]  /*0160*/  LDCU UR5, c[0x0][0x39c] ;  /* 0x00007380ff0577ac */ /* 0x000ea20008000800 */
[C---:B------:R-:W-:Y:S01]  /*0170*/  IMAD R7, R3.reuse, UR4, RZ ;  /* 0x0000000403077c24 */ /* 0x040fe2000f8e02ff */
[----:B------:R-:W-:Y:S01]  /*0180*/  IADD3 R6, PT, PT, R3, R6, RZ ;  /* 0x0000000603067210 */ /* 0x000fe20007ffe0ff */
[----:B------:R-:W-:Y:S03]  /*0190*/  BAR.SYNC.DEFER_BLOCKING 0x0 ;  /* 0x0000000000007b1d */ /* 0x000fe60000010000 */
[----:B--2---:R-:W-:Y:S02]  /*01a0*/  ISETP.NE.AND P0, PT, R7, UR5, PT ;  /* 0x0000000507007c0c */ /* 0x004fe4000bf05270 */
[----:B------:R-:W-:-:S11]  /*01b0*/  ISETP.GE.AND P1, PT, R6, UR5, PT ;  /* 0x0000000506007c0c */ /* 0x000fd6000bf26270 */
[----:B------:R-:W-:Y:S05]  /*01c0*/  @!P0 BRA `(.L_x_10) ;  /* 0x0000000400f48947 */ /* 0x000fea0003800000 */
[----:B-1----:R-:W-:-:S04]  /*01d0*/  VIMNMX.U32 R7, PT, PT, R3, R4, PT ;  /* 0x0000000403077248 */ /* 0x002fc80003fe0000 */
        /* <DEDUP_REMOVED lines=13> */
.L_x_14:
        /* <DEDUP_REMOVED lines=51> */
.L_x_13:
        /* <DEDUP_REMOVED lines=29> */
.L_x_15:
[----:B------:R-:W-:-:S13]  /*07b0*/  ISETP.NE.OR P0, PT, R7, RZ, P0 ;  /* 0x000000ff0700720c */ /* 0x000fda0000705670 */
[----:B------:R-:W-:Y:S05]  /*07c0*/  @!P0 BRA `(.L_x_11) ;  /* 0x00000000003c8947 */ /* 0x000fea0003800000 */
.L_x_12:
        /* <DEDUP_REMOVED lines=15> */
.L_x_11:
        /* <DEDUP_REMOVED lines=14> */
.L_x_10:
[----:B------:R-:W-:Y:S01]  /*09a0*/  BAR.SYNC.DEFER_BLOCKING 0x0 ;  /* 0x0000000000007b1d */ /* 0x000fe20000010000 */
[----:B------:R-:W-:Y:S01]  /*09b0*/  UIADD3 UR4, UPT, UPT, UR4, 0x1, URZ ;  /* 0x0000000104047890 */ /* 0x000fe2000fffe0ff */
[----:B-1----:R-:W-:-:S04]  /*09c0*/  IADD3 R4, PT, PT, -R3, R4, RZ ;  /* 0x0000000403047210 */ /* 0x002fc80007ffe1ff */
[----:B------:R-:W-:Y:S07]  /*09d0*/  @!P1 BRA `(.L_x_16) ;  /* 0xfffffff400e09947 */ /* 0x000fee000383ffff */
.L_x_9:
[----:B------:R-:W1:Y:S01]  /*09e0*/  LDC.64 R6, c[0x0][0x390] ;  /* 0x0000e400ff067b82 */ /* 0x000e620000000a00 */
[----:B------:R-:W2:Y:S07]  /*09f0*/  LDCU UR4, c[0x0][0x398] ;  /* 0x00007300ff0477ac */ /* 0x000eae0008000800 */
[----:B------:R-:W3:Y:S01]  /*0a00*/  LDC.64 R4, c[0x0][0x388] ;  /* 0x0000e200ff047b82 */ /* 0x000ee20000000a00 */
[----:B-1----:R-:W-:-:S05]  /*0a10*/  IMAD.WIDE R6, R2, 0xc, R6 ;  /* 0x0000000c02067825 */ /* 0x002fca00078e0206 */
[----:B0-----:R-:W-:Y:S01]  /*0a20*/  STG.E desc[UR6][R6.64], R10 ;  /* 0x0000000a06007986 */ /* 0x001fe2000c101906 */
[----:B---3--:R-:W-:-:S03]  /*0a30*/  IMAD.WIDE R2, R2, 0xc, R4 ;  /* 0x0000000c02027825 */ /* 0x008fc600078e0204 */
[----:B------:R-:W-:Y:S04]  /*0a40*/  STG.E desc[UR6][R6.64+0x4], R8 ;  /* 0x0000040806007986 */ /* 0x000fe8000c101906 */
[----:B------:R0:W-:Y:S04]  /*0a50*/  STG.E desc[UR6][R6.64+0x8], R0 ;  /* 0x0000080006007986 */ /* 0x0001e8000c101906 */
[----:B------:R-:W3:Y:S04]  /*0a60*/  LDG.E R9, desc[UR6][R2.64] ;  /* 0x0000000602097981 */ /* 0x000ee8000c1e1900 */
[----:B------:R-:W0:Y:S04]  /*0a70*/  LDG.E R11, desc[UR6][R2.64+0x4] ;  /* 0x00000406020b7981 */ /* 0x000e28000c1e1900 */
[----:B------:R-:W4:Y:S01]  /*0a80*/  LDG.E R20, desc[UR6][R2.64+0x8] ;  /* 0x0000080602147981 */ /* 0x000f22000c1e1900 */
[----:B------:R-:W1:Y:S08]  /*0a90*/  F2F.F64.F32 R12, R10 ;  /* 0x0000000a000c7310 */ /* 0x000e700000201800 */
[----:B--2---:R-:W-:Y:S01]  /*0aa0*/  F2F.F64.F32 R4, UR4 ;  /* 0x0000000400047d10 */ /* 0x004fe20008201800 */
[----:B-1----:R-:W-:-:S07]  /*0ab0*/  DMUL R12, R12, 0.5 ;  /* 0x3fe000000c0c7828 */ /* 0x002fce0000000000 */
[----:B------:R-:W1:Y:S08]  /*0ac0*/  F2F.F64.F32 R16, R8 ;  /* 0x0000000800107310 */ /* 0x000e700000201800 */
[----:B------:R-:W2:Y:S01]  /*0ad0*/  F2F.F64.F32 R18, R0 ;  /* 0x0000000000127310 */ /* 0x000ea20000201800 */
[----:B-1----:R-:W-:Y:S02]  /*0ae0*/  DMUL R16, R16, 0.5 ;  /* 0x3fe0000010107828 */ /* 0x002fe40000000000 */
[----:B--2---:R-:W-:-:S05]  /*0af0*/  DMUL R18, R18, 0.5 ;  /* 0x3fe0000012127828 */ /* 0x004fca0000000000 */
[----:B---3--:R-:W1:Y:S08]  /*0b00*/  F2F.F64.F32 R14, R9 ;  /* 0x00000009000e7310 */ /* 0x008e700000201800 */
[----:B0-----:R-:W0:Y:S01]  /*0b10*/  F2F.F64.F32 R6, R11 ;  /* 0x0000000b00067310 */ /* 0x001e220000201800 */
[----:B-1----:R-:W-:-:S07]  /*0b20*/  DFMA R12, R12, R4, R14 ;  /* 0x000000040c0c722b */ /* 0x002fce000000000e */
[----:B----4-:R-:W1:Y:S01]  /*0b30*/  F2F.F64.F32 R14, R20 ;  /* 0x00000014000e7310 */ /* 0x010e620000201800 */
[----:B0-----:R-:W-:-:S07]  /*0b40*/  DFMA R6, R4, R16, R6 ;  /* 0x000000100406722b */ /* 0x001fce0000000006 */
[----:B------:R-:W0:Y:S01]  /*0b50*/  F2F.F32.F64 R13, R12 ;  /* 0x0000000c000d7310 */ /* 0x000e220000301000 */
[----:B-1----:R-:W-:-:S07]  /*0b60*/  DFMA R14, R4, R18, R14 ;  /* 0x00000012040e722b */ /* 0x002fce000000000e */
[----:B------:R-:W1:Y:S01]  /*0b70*/  F2F.F32.F64 R7, R6 ;  /* 0x0000000600077310 */ /* 0x000e620000301000 */
[----:B0-----:R-:W-:Y:S07]  /*0b80*/  STG.E desc[UR6][R2.64], R13 ;  /* 0x0000000d02007986 */ /* 0x001fee000c101906 */
[----:B------:R-:W0:Y:S01]  /*0b90*/  F2F.F32.F64 R15, R14 ;  /* 0x0000000e000f7310 */ /* 0x000e220000301000 */
[----:B-1----:R-:W-:Y:S04]  /*0ba0*/  STG.E desc[UR6][R2.64+0x4], R7 ;  /* 0x0000040702007986 */ /* 0x002fe8000c101906 */
[----:B0-----:R-:W-:Y:S01]  /*0bb0*/  STG.E desc[UR6][R2.64+0x8], R15 ;  /* 0x0000080f02007986 */ /* 0x001fe2000c101906 */
[----:B------:R-:W-:Y:S05]  /*0bc0*/  EXIT ;  /* 0x000000000000794d */ /* 0x000fea0003800000 */
.L_x_17:
        /* <DEDUP_REMOVED lines=11> */
.L_x_19:


//--------------------- .nv.shared.reserved.0     --------------------------
	.section	.nv.shared.reserved.0,"aw",@nobits
	.weak		__nv_reservedSMEM_offset_0_alias
	.size		__nv_reservedSMEM_offset_0_alias, 0, 64
	.other		__nv_reservedSMEM_offset_0_alias,@"STO_CUDA_RESERVED_SHARED STV_DEFAULT"
__nv_reservedSMEM_offset_0_alias:
	.zero		0
	.zero		64


//--------------------- .nv.constant0._Z6d_inteP6float4P6float3S2_fi --------------------------
	.section	.nv.constant0._Z6d_inteP6float4P6float3S2_fi,"a",@progbits
	.sectionflags	@""
	.align	4
.nv.constant0._Z6d_inteP6float4P6float3S2_fi:
	.zero		928


//--------------------- .nv.constant0._Z12d_preprocessP6float4P6float3S2_fi --------------------------
	.section	.nv.constant0._Z12d_preprocessP6float4P6float3S2_fi,"a",@progbits
	.sectionflags	@""
	.align	4
.nv.constant0._Z12d_preprocessP6float4P6float3S2_fi:
	.zero		928


//--------------------- SYMBOLS --------------------------

	.type		.nv.reservedSmem.offset0,@object
	.size		.nv.reservedSmem.offset0,0x4
